	.headerflags	@"EF_CUDA_TEXMODE_UNIFIED EF_CUDA_64BIT_ADDRESS EF_CUDA_SM86 EF_CUDA_VIRTUAL_SM(EF_CUDA_SM86)"
	.elftype	@"ET_EXEC"


//--------------------- .nv.info                  --------------------------
	.section	.nv.info,"",@"SHT_CUDA_INFO"
	.align	4


	//----- nvinfo : EIATTR_REGCOUNT
	.align		4
        /*0000*/ 	.byte	0x04, 0x2f
        /*0002*/ 	.short	(.L_1 - .L_0)
	.align		4
.L_0:
        /*0004*/ 	.word	index@(debug_timer_globaltimer_kernel)
        /*0008*/ 	.word	0x00000010


	//----- nvinfo : EIATTR_MIN_STACK_SIZE
	.align		4
.L_1:
        /*000c*/ 	.byte	0x04, 0x12
        /*000e*/ 	.short	(.L_3 - .L_2)
	.align		4
.L_2:
        /*0010*/ 	.word	index@(debug_timer_globaltimer_kernel)
        /*0014*/ 	.word	0x00000000


	//----- nvinfo : EIATTR_FRAME_SIZE
	.align		4
.L_3:
        /*0018*/ 	.byte	0x04, 0x11
        /*001a*/ 	.short	(.L_5 - .L_4)
	.align		4
.L_4:
        /*001c*/ 	.word	index@(debug_timer_globaltimer_kernel)
        /*0020*/ 	.word	0x00000000


	//----- nvinfo : EIATTR_MIN_STACK_SIZE
	.align		4
.L_5:
        /*0024*/ 	.byte	0x04, 0x12
        /*0026*/ 	.short	(.L_7 - .L_6)
	.align		4
.L_6:
        /*0028*/ 	.word	index@(debug_timer_globaltimer_kernel)
        /*002c*/ 	.word	0x00000000
.L_7:


//--------------------- .nv.info.debug_timer_globaltimer_kernel --------------------------
	.section	.nv.info.debug_timer_globaltimer_kernel,"",@"SHT_CUDA_INFO"
	.sectionflags	@""
	.align	4


	//----- nvinfo : EIATTR_CUDA_API_VERSION
	.align		4
        /*0000*/ 	.byte	0x04, 0x37
        /*0002*/ 	.short	(.L_9 - .L_8)
.L_8:
        /*0004*/ 	.word	0x0000007c


	//----- nvinfo : EIATTR_SW2861232_WAR
	.align		4
.L_9:
        /*0008*/ 	.byte	0x01, 0x35
	.zero		2


	//----- nvinfo : EIATTR_PARAM_CBANK
	.align		4
        /*000c*/ 	.byte	0x04, 0x0a
        /*000e*/ 	.short	(.L_11 - .L_10)
	.align		4
.L_10:
        /*0010*/ 	.word	index@(.nv.constant0.debug_timer_globaltimer_kernel)
        /*0014*/ 	.short	0x0160
        /*0016*/ 	.short	0x0020


	//----- nvinfo : EIATTR_CBANK_PARAM_SIZE
	.align		4
.L_11:
        /*0018*/ 	.byte	0x03, 0x19
        /*001a*/ 	.short	0x0020


	//----- nvinfo : EIATTR_KPARAM_INFO
	.align		4
        /*001c*/ 	.byte	0x04, 0x17
        /*001e*/ 	.short	(.L_13 - .L_12)
.L_12:
        /*0020*/ 	.word	0x00000000
        /*0024*/ 	.short	0x0003
        /*0026*/ 	.short	0x0018
        /*0028*/ 	.byte	0x00, 0xf0, 0x21, 0x00


	//----- nvinfo : EIATTR_KPARAM_INFO
	.align		4
.L_13:
        /*002c*/ 	.byte	0x04, 0x17
        /*002e*/ 	.short	(.L_15 - .L_14)
.L_14:
        /*0030*/ 	.word	0x00000000
        /*0034*/ 	.short	0x0002
        /*0036*/ 	.short	0x0010
        /*0038*/ 	.byte	0x00, 0xf0, 0x21, 0x00


	//----- nvinfo : EIATTR_KPARAM_INFO
	.align		4
.L_15:
        /*003c*/ 	.byte	0x04, 0x17
        /*003e*/ 	.short	(.L_17 - .L_16)
.L_16:
        /*0040*/ 	.word	0x00000000
        /*0044*/ 	.short	0x0001
        /*0046*/ 	.short	0x0008
        /*0048*/ 	.byte	0x00, 0xf0, 0x21, 0x00


	//----- nvinfo : EIATTR_KPARAM_INFO
	.align		4
.L_17:
        /*004c*/ 	.byte	0x04, 0x17
        /*004e*/ 	.short	(.L_19 - .L_18)
.L_18:
        /*0050*/ 	.word	0x00000000
        /*0054*/ 	.short	0x0000
        /*0056*/ 	.short	0x0000
        /*0058*/ 	.byte	0x00, 0xf0, 0x21, 0x00


	//----- nvinfo : EIATTR_MAXREG_COUNT
	.align		4
.L_19:
        /*005c*/ 	.byte	0x03, 0x1b
        /*005e*/ 	.short	0x00ff


	//----- nvinfo : EIATTR_EXIT_INSTR_OFFSETS
	.align		4
        /*0060*/ 	.byte	0x04, 0x1c
        /*0062*/ 	.short	(.L_21 - .L_20)


	//   ....[0]....
.L_20:
        /*0064*/ 	.word	0x00004520


	//   ....[1]....
        /*0068*/ 	.word	0x00004540


	//----- nvinfo : EIATTR_MAX_THREADS
	.align		4
.L_21:
        /*006c*/ 	.byte	0x04, 0x05
        /*006e*/ 	.short	(.L_23 - .L_22)
.L_22:
        /*0070*/ 	.word	0x00000020
        /*0074*/ 	.word	0x00000001
        /*0078*/ 	.word	0x00000001


	//----- nvinfo : EIATTR_CRS_STACK_SIZE
	.align		4
.L_23:
        /*007c*/ 	.byte	0x04, 0x1e
        /*007e*/ 	.short	(.L_25 - .L_24)
.L_24:
        /*0080*/ 	.word	0x00000000
.L_25:


//--------------------- .nv.callgraph             --------------------------
	.section	.nv.callgraph,"",@"SHT_CUDA_CALLGRAPH"
	.align	4
	.sectionentsize	8
	.align		4
        /*0000*/ 	.word	0x00000000
	.align		4
        /*0004*/ 	.word	0xffffffff
	.align		4
        /*0008*/ 	.word	0x00000000
	.align		4
        /*000c*/ 	.word	0xfffffffe
	.align		4
        /*0010*/ 	.word	0x00000000
	.align		4
        /*0014*/ 	.word	0xfffffffd
	.align		4
        /*0018*/ 	.word	0x00000000
	.align		4
        /*001c*/ 	.word	0xfffffffc


//--------------------- .nv.rel.action            --------------------------
	.section	.nv.rel.action,"",@"SHT_CUDA_RELOCINFO"
	.align	8
	.sectionentsize	8
        /*0000*/ 	.byte	0x73, 0x00, 0x00, 0x00, 0x00, 0x00, 0x00, 0x00, 0x00, 0x00, 0x00, 0x11, 0x25, 0x00, 0x05, 0x36


//--------------------- .nv.constant0.debug_timer_globaltimer_kernel --------------------------
	.section	.nv.constant0.debug_timer_globaltimer_kernel,"a",@progbits
	.sectionflags	@""
	.align	4
.nv.constant0.debug_timer_globaltimer_kernel:
	.zero		384


//--------------------- .text.debug_timer_globaltimer_kernel --------------------------
	.section	.text.debug_timer_globaltimer_kernel,"ax",@progbits
	.sectioninfo	@"SHI_REGISTERS=16"
	.align	128
        .global         debug_timer_globaltimer_kernel
        .type           debug_timer_globaltimer_kernel,@function
        .size           debug_timer_globaltimer_kernel,(.L_x_3 - debug_timer_globaltimer_kernel)
        .other          debug_timer_globaltimer_kernel,@"STO_CUDA_ENTRY STV_DEFAULT"
debug_timer_globaltimer_kernel:
.text.debug_timer_globaltimer_kernel:
[----:B------:R-:W-:Y:S02]  /*0000*/  IMAD.MOV.U32 R1, RZ, RZ, c[0x0][0x28] ;  /* 0x00000a00ff017624 */ /* 0x000fe400078e00ff */
[----:B------:R-:W0:Y:S01]  /*0010*/  S2R R0, SR_TID.X ;  /* 0x0000000000007919 */ /* 0x000e220000002100 */
[----:B------:R-:W-:-:S03]  /*0020*/  ULDC.64 UR4, c[0x0][0x118] ;  /* 0x0000460000047ab9 */ /* 0x000fc60000000a00 */
[----:B------:R-:W1:Y:S01]  /*0030*/  S2R R3, SR_CTAID.X ;  /* 0x0000000000037919 */ /* 0x000e620000002500 */
[----:B0-----:R-:W-:-:S05]  /*0040*/  LOP3.LUT R0, R0, 0x1f, RZ, 0xc0, !PT ;  /* 0x0000001f00007812 */ /* 0x001fca00078ec0ff */
[----:B-1----:R-:W-:-:S05]  /*0050*/  IMAD R0, R3, 0x20, R0 ;  /* 0x0000002003007824 */ /* 0x002fca00078e0200 */
[----:B------:R-:W-:-:S06]  /*0060*/  ISETP.GE.AND P2, PT, R0, 0x20, PT ;  /* 0x000000200000780c */ /* 0x000fcc0003f46270 */
[----:B------:R-:W-:-:S07]  /*0070*/  CS2R R2, SR_GLOBALTIMERLO ;  /* 0x0000000000027805 */ /* 0x000fce0000015200 */
[----:B------:R-:W-:-:S06]  /*0080*/  CS2R R4, SR_GLOBALTIMERLO ;  /* 0x0000000000047805 */ /* 0x000fcc0000015200 */
[----:B------:R-:W-:-:S04]  /*0090*/  IADD3 R6, P0, -R2, R4, RZ ;  /* 0x0000000402067210 */ /* 0x000fc80007f1e1ff */
[----:B------:R-:W-:Y:S01]  /*00a0*/  ISETP.LT.U32.AND P1, PT, R6, -0x1, PT ;  /* 0xffffffff0600780c */ /* 0x000fe20003f21070 */
[----:B------:R-:W-:Y:S01]  /*00b0*/  IMAD.X R7, R5, 0x1, ~R3, P0 ;  /* 0x0000000105077824 */ /* 0x000fe200000e0e03 */
[----:B------:R-:W-:-:S04]  /*00c0*/  ISETP.NE.U32.AND P0, PT, R4, R2, PT ;  /* 0x000000020400720c */ /* 0x000fc80003f05070 */
[----:B------:R-:W-:Y:S02]  /*00d0*/  ISETP.LT.U32.AND.EX P1, PT, R7, 0x7fffffff, PT, P1 ;  /* 0x7fffffff0700780c */ /* 0x000fe40003f21110 */
[----:B------:R-:W-:Y:S02]  /*00e0*/  ISETP.NE.AND.EX P0, PT, R5, R3, PT, P0 ;  /* 0x000000030500720c */ /* 0x000fe40003f05300 */
[----:B------:R-:W-:Y:S02]  /*00f0*/  SEL R2, R6, 0xffffffff, P1 ;  /* 0xffffffff06027807 */ /* 0x000fe40000800000 */
[----:B------:R-:W-:Y:S02]  /*0100*/  SEL R3, R7, 0x7fffffff, P1 ;  /* 0x7fffffff07037807 */ /* 0x000fe40000800000 */
[----:B------:R-:W-:Y:S02]  /*0110*/  SEL R2, R2, 0xffffffff, P0 ;  /* 0xffffffff02027807 */ /* 0x000fe40000000000 */
[----:B------:R-:W-:-:S02]  /*0120*/  SEL R3, R3, 0x7fffffff, P0 ;  /* 0x7fffffff03037807 */ /* 0x000fc40000000000 */
[----:B------:R-:W-:-:S06]  /*0130*/  CS2R R6, SR_GLOBALTIMERLO ;  /* 0x0000000000067805 */ /* 0x000fcc0000015200 */
[----:B------:R-:W-:Y:S02]  /*0140*/  ISETP.NE.U32.AND P0, PT, R6, R4, PT ;  /* 0x000000040600720c */ /* 0x000fe40003f05070 */
[----:B------:R-:W-:-:S02]  /*0150*/  IADD3 R9, P1, -R4, R6, RZ ;  /* 0x0000000604097210 */ /* 0x000fc40007f3e1ff */
[----:B------:R-:W-:-:S03]  /*0160*/  ISETP.NE.AND.EX P0, PT, R7, R5, PT, P0 ;  /* 0x000000050700720c */ /* 0x000fc60003f05300 */
[----:B------:R-:W-:Y:S01]  /*0170*/  IMAD.X R4, R7, 0x1, ~R5, P1 ;  /* 0x0000000107047824 */ /* 0x000fe200008e0e05 */
[----:B------:R-:W-:-:S04]  /*0180*/  ISETP.LT.U32.AND P1, PT, R9, R2, PT ;  /* 0x000000020900720c */ /* 0x000fc80003f21070 */
[----:B------:R-:W-:-:S05]  /*0190*/  ISETP.LT.U32.AND.EX P1, PT, R4, R3, PT, P1 ;  /* 0x000000030400720c */ /* 0x000fca0003f21110 */
[----:B------:R-:W-:Y:S02]  /*01a0*/  @P0 SEL R2, R9, R2, P1 ;  /* 0x0000000209020207 */ /* 0x000fe40000800000 */
[----:B------:R-:W-:Y:S02]  /*01b0*/  @P0 SEL R3, R4, R3, P1 ;  /* 0x0000000304030207 */ /* 0x000fe40000800000 */
[----:B------:R-:W-:-:S06]  /*01c0*/  CS2R R4, SR_GLOBALTIMERLO ;  /* 0x0000000000047805 */ /* 0x000fcc0000015200 */
[----:B------:R-:W-:Y:S02]  /*01d0*/  ISETP.NE.U32.AND P0, PT, R4, R6, PT ;  /* 0x000000060400720c */ /* 0x000fe40003f05070 */
[----:B------:R-:W-:Y:S02]  /*01e0*/  IADD3 R9, P1, -R6, R4, RZ ;  /* 0x0000000406097210 */ /* 0x000fe40007f3e1ff */
        /* <DEDUP_REMOVED lines=547> */
[----:B------:R-:W-:Y:S01]  /*2420*/  ISETP.NE.U32.AND P0, PT, R6, R4, PT ;  /* 0x000000040600720c */ /* 0x000fe20003f05070 */
[----:B------:R-:W-:Y:S01]  /*2430*/  BSSY B0, `(.L_x_0) ;  /* 0x0000010000007945 */ /* 0x000fe20003800000 */
[----:B------:R-:W-:Y:S01]  /*2440*/  IADD3 R9, P1, -R4, R6, RZ ;  /* 0x0000000604097210 */ /* 0x000fe20007f3e1ff */
[----:B------:R-:W-:Y:S01]  /*2450*/  IMAD.MOV.U32 R6, RZ, RZ, RZ ;  /* 0x000000ffff067224 */ /* 0x000fe200078e00ff */
[----:B------:R-:W-:-:S03]  /*2460*/  ISETP.NE.AND.EX P0, PT, R7, R5, PT, P0 ;  /* 0x000000050700720c */ /* 0x000fc60003f05300 */
[----:B------:R-:W-:Y:S01]  /*2470*/  IMAD.X R4, R7, 0x1, ~R5, P1 ;  /* 0x0000000107047824 */ /* 0x000fe200008e0e05 */
[----:B------:R-:W-:Y:S01]  /*2480*/  ISETP.LT.U32.AND P1, PT, R9, R2, PT ;  /* 0x000000020900720c */ /* 0x000fe20003f21070 */
[----:B------:R-:W-:Y:S02]  /*2490*/  IMAD.MOV.U32 R7, RZ, RZ, 0x8 ;  /* 0x00000008ff077424 */ /* 0x000fe400078e00ff */
[----:B------:R-:W-:Y:S01]  /*24a0*/  IMAD.MOV.U32 R5, RZ, RZ, 0x4 ;  /* 0x00000004ff057424 */ /* 0x000fe200078e00ff */
[----:B------:R-:W-:-:S05]  /*24b0*/  ISETP.LT.U32.AND.EX P1, PT, R4, R3, PT, P1 ;  /* 0x000000030400720c */ /* 0x000fca0003f21110 */
[----:B------:R-:W-:Y:S01]  /*24c0*/  @P0 SEL R2, R9, R2, P1 ;  /* 0x0000000209020207 */ /* 0x000fe20000800000 */
[----:B------:R-:W-:Y:S01]  /*24d0*/  IMAD.WIDE R8, R0, R7, c[0x0][0x178] ;  /* 0x00005e0000087625 */ /* 0x000fe200078e0207 */
[----:B------:R-:W-:-:S03]  /*24e0*/  @P0 SEL R3, R4, R3, P1 ;  /* 0x0000000304030207 */ /* 0x000fc60000800000 */
[----:B------:R-:W-:Y:S02]  /*24f0*/  IMAD.WIDE R4, R0, R5, c[0x0][0x160] ;  /* 0x0000580000047625 */ /* 0x000fe400078e0205 */
[----:B------:R0:W-:Y:S01]  /*2500*/  @!P2 STG.E.64 [R8.64], R2 ;  /* 0x000000020800a986 */ /* 0x0001e2000c101b04 */
[----:B------:R-:W-:Y:S05]  /*2510*/  @P2 BRA `(.L_x_1) ;  /* 0x0000001000002947 */ /* 0x000fea0003800000 */
[----:B------:R1:W5:Y:S02]  /*2520*/  LDG.E R6, [R4.64] ;  /* 0x0000000404067981 */ /* 0x000364000c1e1900 */
.L_x_1:
[----:B------:R-:W-:Y:S05]  /*2530*/  BSYNC B0 ;  /* 0x0000000000007941 */ /* 0x000fea0003800000 */
.L_x_0:
[----:B-----5:R-:W-:-:S04]  /*2540*/  SEL R6, R6, RZ, !P2 ;  /* 0x000000ff06067207 */ /* 0x020fc80005000000 */
[----:B0-----:R0:W2:Y:S03]  /*2550*/  F2I.U32.TRUNC.NTZ R9, R6 ;  /* 0x0000000600097305 */ /* 0x0010a6000020f000 */
[----:B------:R-:W-:Y:S02]  /*2560*/  CS2R R2, SR_GLOBALTIMERLO ;  /* 0x0000000000027805 */ /* 0x000fe40000015200 */
[----:B0-----:R-:W-:-:S05]  /*2570*/  IMAD.MOV.U32 R6, RZ, RZ, 0x55555555 ;  /* 0x55555555ff067424 */ /* 0x001fca00078e00ff */
[----:B--2---:R-:W-:-:S04]  /*2580*/  LOP3.LUT R9, R9, 0xaaaaaaaa, R6, 0xca, !PT ;  /* 0xaaaaaaaa09097812 */ /* 0x004fc800078eca06 */
[----:B------:R-:W-:-:S04]  /*2590*/  LOP3.LUT R9, R9, 0xaaaaaaaa, R6, 0xca, !PT ;  /* 0xaaaaaaaa09097812 */ /* 0x000fc800078eca06 */
        /* <DEDUP_REMOVED lines=497> */
[----:B------:R-:W-:Y:S02]  /*44b0*/  LOP3.LUT R9, R9, 0xaaaaaaaa, R6, 0xca, !PT ;  /* 0xaaaaaaaa09097812 */ /* 0x000fe400078eca06 */
[----:B------:R-:W-:-:S05]  /*44c0*/  CS2R R10, SR_GLOBALTIMERLO ;  /* 0x00000000000a7805 */ /* 0x000fca0000015200 */
[----:B------:R-:W-:Y:S01]  /*44d0*/  I2FP.F32.U32 R13, R9 ;  /* 0x00000009000d7245 */ /* 0x000fe20000201000 */
[----:B------:R-:W-:-:S04]  /*44e0*/  IMAD.WIDE R8, R0, R7, c[0x0][0x168] ;  /* 0x00005a0000087625 */ /* 0x000fc800078e0207 */
[----:B------:R0:W-:Y:S01]  /*44f0*/  @!P2 STG.E [R4.64], R13 ;  /* 0x0000000d0400a986 */ /* 0x0001e2000c101904 */
[----:B------:R-:W-:-:S03]  /*4500*/  IMAD.WIDE R6, R0, R7, c[0x0][0x170] ;  /* 0x00005c0000067625 */ /* 0x000fc600078e0207 */
[----:B------:R0:W-:Y:S01]  /*4510*/  @!P2 STG.E.64 [R8.64], R2 ;  /* 0x000000020800a986 */ /* 0x0001e2000c101b04 */
[----:B------:R-:W-:Y:S05]  /*4520*/  @P2 EXIT ;  /* 0x000000000000294d */ /* 0x000fea0003800000 */
[----:B------:R-:W-:Y:S01]  /*4530*/  STG.E.64 [R6.64], R10 ;  /* 0x0000000a06007986 */ /* 0x000fe2000c101b04 */
[----:B------:R-:W-:Y:S05]  /*4540*/  EXIT ;  /* 0x000000000000794d */ /* 0x000fea0003800000 */
.L_x_2:
[----:B------:R-:W-:-:S00]  /*4550*/  BRA `(.L_x_2) ;  /* 0xfffffff000007947 */ /* 0x000fc0000383ffff */
[----:B------:R-:W-:-:S00]  /*4560*/  NOP ;  /* 0x0000000000007918 */ /* 0x000fc00000000000 */
        /* <DEDUP_REMOVED lines=9> */
.L_x_3:
